//
// Generated by NVIDIA NVVM Compiler
//
// Compiler Build ID: CL-36424714
// Cuda compilation tools, release 13.0, V13.0.88
// Based on NVVM 20.0.0
//

.version 9.0
.target sm_100
.address_size 64

	// .globl	_Z3addPii
.extern .func  (.param .b32 func_retval0) vprintf
(
	.param .b64 vprintf_param_0,
	.param .b64 vprintf_param_1
)
;
.global .align 1 .b8 $str[26] = {86, 97, 108, 117, 101, 32, 97, 102, 116, 101, 114, 32, 107, 101, 114, 110, 101, 108, 32, 105, 115, 32, 37, 100, 10};

.visible .entry _Z3addPii(
	.param .u64 .ptr .align 1 _Z3addPii_param_0,
	.param .u32 _Z3addPii_param_1
)
{
	.local .align 8 .b8 	__local_depot0[8];
	.reg .b64 	%SP;
	.reg .b64 	%SPL;
	.reg .b32 	%r<6>;
	.reg .b64 	%rd<7>;

	mov.u64 	%SPL, __local_depot0;
	cvta.local.u64 	%SP, %SPL;
	ld.param.u64 	%rd1, [_Z3addPii_param_0];
	ld.param.u32 	%r1, [_Z3addPii_param_1];
	cvta.to.global.u64 	%rd2, %rd1;
	add.u64 	%rd3, %SP, 0;
	add.u64 	%rd4, %SPL, 0;
	ld.global.u32 	%r2, [%rd2];
	add.s32 	%r3, %r2, %r1;
	st.global.u32 	[%rd2], %r3;
	st.local.u32 	[%rd4], %r3;
	mov.u64 	%rd5, $str;
	cvta.global.u64 	%rd6, %rd5;
	{ // callseq 0, 0
	.param .b64 param0;
	st.param.b64 	[param0], %rd6;
	.param .b64 param1;
	st.param.b64 	[param1], %rd3;
	.param .b32 retval0;
	call.uni (retval0), 
	vprintf, 
	(
	param0, 
	param1
	);
	ld.param.b32 	%r4, [retval0];
	} // callseq 0
	ret;

}


// ===== COMPILED SASS (sm_100) =====

	.target	sm_100

	.elftype	@"ET_EXEC"


//--------------------- .note.nv.tkinfo           --------------------------
	.section	.note.nv.tkinfo,"",@"SHT_NOTE"
	.sectionflags	@"SHF_NOTE_NV_TKINFO"
	.tkinfo
        /*0018*/ 	.word	0x00000002
        /*0030*/ 	.string	""
        /*0030*/ 	.string	"ptxas"
        /*0030*/ 	.string	"Cuda compilation tools, release 13.0, V13.0.88"
        /*0030*/ 	.string	"Build cuda_13.0.r13.0/compiler.36424714_0"
        /*0030*/ 	.string	"-arch sm_100 -m 64 "



//--------------------- .note.nv.cuinfo           --------------------------
	.section	.note.nv.cuinfo,"",@"SHT_NOTE"
	.sectionflags	@"SHF_NOTE_NV_CUINFO"
        /*0018*/ 	.short	0x0002
        /*001a*/ 	.short	0x0064
        /*001c*/ 	.short	0x0082
	.zero		2


//--------------------- .nv.info                  --------------------------
	.section	.nv.info,"",@"SHT_CUDA_INFO"
	.align	4


	//----- nvinfo : EIATTR_REGCOUNT
	.align		4
        /*0000*/ 	.byte	0x04, 0x2f
        /*0002*/ 	.short	(.L_2 - .L_1)
	.align		4
.L_1:
        /*0004*/ 	.word	index@(_Z3addPii)
        /*0008*/ 	.word	0x00000018


	//----- nvinfo : EIATTR_FRAME_SIZE
	.align		4
.L_2:
        /*000c*/ 	.byte	0x04, 0x11
        /*000e*/ 	.short	(.L_4 - .L_3)
	.align		4
.L_3:
        /*0010*/ 	.word	index@(_Z3addPii)
        /*0014*/ 	.word	0x00000008


	//----- nvinfo : EIATTR_MIN_STACK_SIZE
	.align		4
.L_4:
        /*0018*/ 	.byte	0x04, 0x12
        /*001a*/ 	.short	(.L_6 - .L_5)
	.align		4
.L_5:
        /*001c*/ 	.word	index@(_Z3addPii)
        /*0020*/ 	.word	0x00000008
.L_6:


//--------------------- .nv.compat                --------------------------
	.section	.nv.compat,"",@"SHT_CUDA_COMPAT_INFO"
	.align	4
        /*0000*/ 	.byte	0x02, 0x09, 0x00, 0x00, 0x02, 0x02, 0x01, 0x00, 0x02, 0x05, 0x05, 0x00, 0x03, 0x07, 0x01, 0x01
        /*0010*/ 	.byte	0x02, 0x03, 0x00, 0x00, 0x02, 0x06, 0x01, 0x00, 0x04, 0x0b, 0x08, 0x00, 0x09, 0x00, 0x00, 0x00
        /*0020*/ 	.byte	0x00, 0x00, 0x00, 0x00


//--------------------- .nv.info._Z3addPii        --------------------------
	.section	.nv.info._Z3addPii,"",@"SHT_CUDA_INFO"
	.sectionflags	@""
	.align	4


	//----- nvinfo : EIATTR_CUDA_API_VERSION
	.align		4
        /*0000*/ 	.byte	0x04, 0x37
        /*0002*/ 	.short	(.L_8 - .L_7)
.L_7:
        /*0004*/ 	.word	0x00000082


	//----- nvinfo : EIATTR_KPARAM_INFO
	.align		4
.L_8:
        /*0008*/ 	.byte	0x04, 0x17
        /*000a*/ 	.short	(.L_10 - .L_9)
.L_9:
        /*000c*/ 	.word	0x00000000
        /*0010*/ 	.short	0x0001
        /*0012*/ 	.short	0x0008
        /*0014*/ 	.byte	0x00, 0xf0, 0x11, 0x00


	//----- nvinfo : EIATTR_KPARAM_INFO
	.align		4
.L_10:
        /*0018*/ 	.byte	0x04, 0x17
        /*001a*/ 	.short	(.L_12 - .L_11)
.L_11:
        /*001c*/ 	.word	0x00000000
        /*0020*/ 	.short	0x0000
        /*0022*/ 	.short	0x0000
        /*0024*/ 	.byte	0x00, 0xf5, 0x21, 0x00


	//----- nvinfo : EIATTR_SPARSE_MMA_MASK
	.align		4
.L_12:
        /*0028*/ 	.byte	0x03, 0x50
        /*002a*/ 	.short	0x0000


	//----- nvinfo : EIATTR_MAXREG_COUNT
	.align		4
        /*002c*/ 	.byte	0x03, 0x1b
        /*002e*/ 	.short	0x00ff


	//----- nvinfo : EIATTR_EXTERNS
	.align		4
        /*0030*/ 	.byte	0x04, 0x0f
        /*0032*/ 	.short	(.L_14 - .L_13)


	//   ....[0]....
	.align		4
.L_13:
        /*0034*/ 	.word	index@(vprintf)


	//----- nvinfo : EIATTR_MERCURY_ISA_VERSION
	.align		4
.L_14:
        /*0038*/ 	.byte	0x03, 0x5f
        /*003a*/ 	.short	0x0101


	//----- nvinfo : EIATTR_VRC_CTA_INIT_COUNT
	.align		4
        /*003c*/ 	.byte	0x02, 0x4a
	.zero		1
	.zero		1


	//----- nvinfo : EIATTR_SYSCALL_OFFSETS
	.align		4
        /*0040*/ 	.byte	0x04, 0x46
        /*0042*/ 	.short	(.L_16 - .L_15)


	//   ....[0]....
.L_15:
        /*0044*/ 	.word	0x00000130


	//----- nvinfo : EIATTR_EXIT_INSTR_OFFSETS
	.align		4
.L_16:
        /*0048*/ 	.byte	0x04, 0x1c
        /*004a*/ 	.short	(.L_18 - .L_17)


	//   ....[0]....
.L_17:
        /*004c*/ 	.word	0x00000140


	//----- nvinfo : EIATTR_CBANK_PARAM_SIZE
	.align		4
.L_18:
        /*0050*/ 	.byte	0x03, 0x19
        /*0052*/ 	.short	0x000c


	//----- nvinfo : EIATTR_PARAM_CBANK
	.align		4
        /*0054*/ 	.byte	0x04, 0x0a
        /*0056*/ 	.short	(.L_20 - .L_19)
	.align		4
.L_19:
        /*0058*/ 	.word	index@(.nv.constant0._Z3addPii)
        /*005c*/ 	.short	0x0380
        /*005e*/ 	.short	0x000c


	//----- nvinfo : EIATTR_SW_WAR
	.align		4
.L_20:
        /*0060*/ 	.byte	0x04, 0x36
        /*0062*/ 	.short	(.L_22 - .L_21)
.L_21:
        /*0064*/ 	.word	0x00000008
.L_22:


//--------------------- .nv.callgraph             --------------------------
	.section	.nv.callgraph,"",@"SHT_CUDA_CALLGRAPH"
	.align	4
	.sectionentsize	8
	.align		4
        /*0000*/ 	.word	0x00000000
	.align		4
        /*0004*/ 	.word	0xffffffff
	.align		4
        /*0008*/ 	.word	index@(_Z3addPii)
	.align		4
        /*000c*/ 	.word	index@(vprintf)
	.align		4
        /*0010*/ 	.word	0x00000000
	.align		4
        /*0014*/ 	.word	0xfffffffe
	.align		4
        /*0018*/ 	.word	0x00000000
	.align		4
        /*001c*/ 	.word	0xfffffffd
	.align		4
        /*0020*/ 	.word	0x00000000
	.align		4
        /*0024*/ 	.word	0xfffffffc


//--------------------- .nv.constant4             --------------------------
	.section	.nv.constant4,"a",@progbits
	.align	8
	.align		8
.nv.constant4:
        /*0000*/ 	.dword	vprintf
	.align		8
        /*0008*/ 	.dword	$str


//--------------------- .text._Z3addPii           --------------------------
	.section	.text._Z3addPii,"ax",@progbits
	.align	128
        .global         _Z3addPii
        .type           _Z3addPii,@function
        .size           _Z3addPii,(.L_x_2 - _Z3addPii)
        .other          _Z3addPii,@"STO_CUDA_ENTRY STV_DEFAULT"
_Z3addPii:
.text._Z3addPii:
[----:B------:R-:W0:Y:S08]  /*0000*/  LDC R1, c[0x0][0x37c] ;  /* 0x0000df00ff017b82 */ /* 0x000e300000000800 */
[----:B------:R-:W1:Y:S01]  /*0010*/  LDC.64 R2, c[0x0][0x380] ;  /* 0x0000e000ff027b82 */ /* 0x000e620000000a00 */
[----:B------:R-:W1:Y:S01]  /*0020*/  LDCU.64 UR4, c[0x0][0x358] ;  /* 0x00006b00ff0477ac */ /* 0x000e620008000a00 */
[----:B0-----:R-:W-:Y:S01]  /*0030*/  VIADD R1, R1, 0xfffffff8 ;  /* 0xfffffff801017836 */ /* 0x001fe20000000000 */
[----:B------:R-:W0:Y:S01]  /*0040*/  LDCU UR7, c[0x0][0x388] ;  /* 0x00007100ff0777ac */ /* 0x000e220008000800 */
[----:B------:R-:W2:Y:S01]  /*0050*/  LDCU UR6, c[0x0][0x2f8] ;  /* 0x00005f00ff0677ac */ /* 0x000ea20008000800 */
[----:B------:R-:W3:Y:S01]  /*0060*/  LDCU.64 UR8, c[0x4][0x8] ;  /* 0x01000100ff0877ac */ /* 0x000ee20008000a00 */
[----:B-1----:R-:W0:Y:S01]  /*0070*/  LDG.E R0, desc[UR4][R2.64] ;  /* 0x0000000402007981 */ /* 0x002e22000c1e1900 */
[----:B------:R-:W-:-:S02]  /*0080*/  MOV R8, 0x0 ;  /* 0x0000000000087802 */ /* 0x000fc40000000f00 */
[----:B--2---:R-:W-:-:S04]  /*0090*/  IADD3 R6, P0, PT, R1, UR6, RZ ;  /* 0x0000000601067c10 */ /* 0x004fc8000ff1e0ff */
[----:B------:R-:W1:Y:S01]  /*00a0*/  LDC.64 R8, c[0x4][R8] ;  /* 0x0100000008087b82 */ /* 0x000e620000000a00 */
[----:B---3--:R-:W-:Y:S01]  /*00b0*/  MOV R4, UR8 ;  /* 0x0000000800047c02 */ /* 0x008fe20008000f00 */
[----:B------:R-:W-:Y:S02]  /*00c0*/  IMAD.U32 R5, RZ, RZ, UR9 ;  /* 0x00000009ff057e24 */ /* 0x000fe4000f8e00ff */
[----:B0-----:R-:W-:-:S05]  /*00d0*/  VIADD R0, R0, UR7 ;  /* 0x0000000700007c36 */ /* 0x001fca0008000000 */
[----:B------:R0:W-:Y:S04]  /*00e0*/  STL [R1], R0 ;  /* 0x0000000001007387 */ /* 0x0001e80000100800 */
[----:B------:R0:W-:Y:S01]  /*00f0*/  STG.E desc[UR4][R2.64], R0 ;  /* 0x0000000002007986 */ /* 0x0001e2000c101904 */
[----:B------:R-:W2:Y:S02]  /*0100*/  LDCU UR4, c[0x0][0x2fc] ;  /* 0x00005f80ff0477ac */ /* 0x000ea40008000800 */
[----:B012---:R-:W-:-:S07]  /*0110*/  IADD3.X R7, PT, PT, RZ, UR4, RZ, P0, !PT ;  /* 0x00000004ff077c10 */ /* 0x007fce00087fe4ff */
[----:B------:R-:W-:-:S07]  /*0120*/  LEPC R20, `(.L_x_0) ;  /* 0x000000001014794e */ /* 0x000fce0000000000 */
[----:B------:R-:W-:Y:S05]  /*0130*/  CALL.ABS.NOINC R8 ;  /* 0x0000000008007343 */ /* 0x000fea0003c00000 */
.L_x_0:
[----:B------:R-:W-:Y:S05]  /*0140*/  EXIT ;  /* 0x000000000000794d */ /* 0x000fea0003800000 */
.L_x_1:
[----:B------:R-:W-:-:S00]  /*0150*/  BRA `(.L_x_1) ;  /* 0xfffffffc00fc7947 */ /* 0x000fc0000383ffff */
[----:B------:R-:W-:-:S00]  /*0160*/  NOP ;  /* 0x0000000000007918 */ /* 0x000fc00000000000 */
        /* <DEDUP_REMOVED lines=9> */
.L_x_2:


//--------------------- .nv.global.init           --------------------------
	.section	.nv.global.init,"aw",@progbits
.nv.global.init:
	.type		$str,@object
	.size		$str,(.L_0 - $str)
$str:
        /*0000*/ 	.byte	0x56, 0x61, 0x6c, 0x75, 0x65, 0x20, 0x61, 0x66, 0x74, 0x65, 0x72, 0x20, 0x6b, 0x65, 0x72, 0x6e
        /*0010*/ 	.byte	0x65, 0x6c, 0x20, 0x69, 0x73, 0x20, 0x25, 0x64, 0x0a, 0x00
.L_0:


//--------------------- .nv.shared.reserved.0     --------------------------
	.section	.nv.shared.reserved.0,"aw",@nobits
	.weak		__nv_reservedSMEM_offset_0_alias
	.size		__nv_reservedSMEM_offset_0_alias, 0, 64
	.other		__nv_reservedSMEM_offset_0_alias,@"STO_CUDA_RESERVED_SHARED STV_DEFAULT"
__nv_reservedSMEM_offset_0_alias:
	.zero		0
	.zero		64


//--------------------- .nv.constant0._Z3addPii   --------------------------
	.section	.nv.constant0._Z3addPii,"a",@progbits
	.sectionflags	@""
	.align	4
.nv.constant0._Z3addPii:
	.zero		908


//--------------------- SYMBOLS --------------------------

	.type		.nv.reservedSmem.offset0,@object
	.size		.nv.reservedSmem.offset0,0x4
	.type		vprintf,@function
